//
// Generated by NVIDIA NVVM Compiler
//
// Compiler Build ID: CL-36424714
// Cuda compilation tools, release 13.0, V13.0.88
// Based on NVVM 20.0.0
//

.version 9.0
.target sm_100
.address_size 64

	// .globl	_ZN3cub18CUB_300001_SM_10006detail11EmptyKernelIvEEvv
.global .align 1 .b8 _ZN30_INTERNAL_002c9c17_4_k_cu_main4cuda3std3__45__cpo5beginE[1];
.global .align 1 .b8 _ZN30_INTERNAL_002c9c17_4_k_cu_main4cuda3std3__45__cpo3endE[1];
.global .align 1 .b8 _ZN30_INTERNAL_002c9c17_4_k_cu_main4cuda3std3__45__cpo6cbeginE[1];
.global .align 1 .b8 _ZN30_INTERNAL_002c9c17_4_k_cu_main4cuda3std3__45__cpo4cendE[1];
.global .align 1 .b8 _ZN30_INTERNAL_002c9c17_4_k_cu_main4cuda3std3__45__cpo6rbeginE[1];
.global .align 1 .b8 _ZN30_INTERNAL_002c9c17_4_k_cu_main4cuda3std3__45__cpo4rendE[1];
.global .align 1 .b8 _ZN30_INTERNAL_002c9c17_4_k_cu_main4cuda3std3__45__cpo7crbeginE[1];
.global .align 1 .b8 _ZN30_INTERNAL_002c9c17_4_k_cu_main4cuda3std3__45__cpo5crendE[1];
.global .align 1 .b8 _ZN30_INTERNAL_002c9c17_4_k_cu_main4cuda3std3__432_GLOBAL__N__002c9c17_4_k_cu_main6ignoreE[1];
.global .align 1 .b8 _ZN30_INTERNAL_002c9c17_4_k_cu_main4cuda3std3__419piecewise_constructE[1];
.global .align 1 .b8 _ZN30_INTERNAL_002c9c17_4_k_cu_main4cuda3std3__48in_placeE[1];
.global .align 1 .b8 _ZN30_INTERNAL_002c9c17_4_k_cu_main4cuda3std3__420unreachable_sentinelE[1];
.global .align 1 .b8 _ZN30_INTERNAL_002c9c17_4_k_cu_main4cuda3std3__47nulloptE[1];
.global .align 1 .b8 _ZN30_INTERNAL_002c9c17_4_k_cu_main4cuda3std3__48unexpectE[1];
.global .align 1 .b8 _ZN30_INTERNAL_002c9c17_4_k_cu_main4cuda3std6ranges3__45__cpo4swapE[1];
.global .align 1 .b8 _ZN30_INTERNAL_002c9c17_4_k_cu_main4cuda3std6ranges3__45__cpo9iter_moveE[1];
.global .align 1 .b8 _ZN30_INTERNAL_002c9c17_4_k_cu_main4cuda3std6ranges3__45__cpo5beginE[1];
.global .align 1 .b8 _ZN30_INTERNAL_002c9c17_4_k_cu_main4cuda3std6ranges3__45__cpo3endE[1];
.global .align 1 .b8 _ZN30_INTERNAL_002c9c17_4_k_cu_main4cuda3std6ranges3__45__cpo6cbeginE[1];
.global .align 1 .b8 _ZN30_INTERNAL_002c9c17_4_k_cu_main4cuda3std6ranges3__45__cpo4cendE[1];
.global .align 1 .b8 _ZN30_INTERNAL_002c9c17_4_k_cu_main4cuda3std6ranges3__45__cpo7advanceE[1];
.global .align 1 .b8 _ZN30_INTERNAL_002c9c17_4_k_cu_main4cuda3std6ranges3__45__cpo9iter_swapE[1];
.global .align 1 .b8 _ZN30_INTERNAL_002c9c17_4_k_cu_main4cuda3std6ranges3__45__cpo4nextE[1];
.global .align 1 .b8 _ZN30_INTERNAL_002c9c17_4_k_cu_main4cuda3std6ranges3__45__cpo4prevE[1];
.global .align 1 .b8 _ZN30_INTERNAL_002c9c17_4_k_cu_main4cuda3std6ranges3__45__cpo4dataE[1];
.global .align 1 .b8 _ZN30_INTERNAL_002c9c17_4_k_cu_main4cuda3std6ranges3__45__cpo5cdataE[1];
.global .align 1 .b8 _ZN30_INTERNAL_002c9c17_4_k_cu_main4cuda3std6ranges3__45__cpo4sizeE[1];
.global .align 1 .b8 _ZN30_INTERNAL_002c9c17_4_k_cu_main4cuda3std6ranges3__45__cpo5ssizeE[1];
.global .align 1 .b8 _ZN30_INTERNAL_002c9c17_4_k_cu_main4cuda3std6ranges3__45__cpo8distanceE[1];
.global .align 1 .b8 _ZN30_INTERNAL_002c9c17_4_k_cu_main6thrust24THRUST_300001_SM_1000_NS8cuda_cub3parE[1];
.global .align 1 .b8 _ZN30_INTERNAL_002c9c17_4_k_cu_main6thrust24THRUST_300001_SM_1000_NS8cuda_cub10par_nosyncE[1];
.global .align 1 .b8 _ZN30_INTERNAL_002c9c17_4_k_cu_main6thrust24THRUST_300001_SM_1000_NS6system6detail10sequential3seqE[1];
.global .align 1 .b8 _ZN30_INTERNAL_002c9c17_4_k_cu_main6thrust24THRUST_300001_SM_1000_NS12placeholders2_1E[1];
.global .align 1 .b8 _ZN30_INTERNAL_002c9c17_4_k_cu_main6thrust24THRUST_300001_SM_1000_NS12placeholders2_2E[1];
.global .align 1 .b8 _ZN30_INTERNAL_002c9c17_4_k_cu_main6thrust24THRUST_300001_SM_1000_NS12placeholders2_3E[1];
.global .align 1 .b8 _ZN30_INTERNAL_002c9c17_4_k_cu_main6thrust24THRUST_300001_SM_1000_NS12placeholders2_4E[1];
.global .align 1 .b8 _ZN30_INTERNAL_002c9c17_4_k_cu_main6thrust24THRUST_300001_SM_1000_NS12placeholders2_5E[1];
.global .align 1 .b8 _ZN30_INTERNAL_002c9c17_4_k_cu_main6thrust24THRUST_300001_SM_1000_NS12placeholders2_6E[1];
.global .align 1 .b8 _ZN30_INTERNAL_002c9c17_4_k_cu_main6thrust24THRUST_300001_SM_1000_NS12placeholders2_7E[1];
.global .align 1 .b8 _ZN30_INTERNAL_002c9c17_4_k_cu_main6thrust24THRUST_300001_SM_1000_NS12placeholders2_8E[1];
.global .align 1 .b8 _ZN30_INTERNAL_002c9c17_4_k_cu_main6thrust24THRUST_300001_SM_1000_NS12placeholders2_9E[1];
.global .align 1 .b8 _ZN30_INTERNAL_002c9c17_4_k_cu_main6thrust24THRUST_300001_SM_1000_NS12placeholders3_10E[1];
.global .align 1 .b8 _ZN30_INTERNAL_002c9c17_4_k_cu_main6thrust24THRUST_300001_SM_1000_NS3seqE[1];

.visible .entry _ZN3cub18CUB_300001_SM_10006detail11EmptyKernelIvEEvv()
{


	ret;

}


// ===== COMPILED SASS (sm_100) =====

	.target	sm_100

	.elftype	@"ET_EXEC"


//--------------------- .note.nv.tkinfo           --------------------------
	.section	.note.nv.tkinfo,"",@"SHT_NOTE"
	.sectionflags	@"SHF_NOTE_NV_TKINFO"
	.tkinfo
        /*0018*/ 	.word	0x00000002
        /*0030*/ 	.string	""
        /*0030*/ 	.string	"ptxas"
        /*0030*/ 	.string	"Cuda compilation tools, release 13.0, V13.0.88"
        /*0030*/ 	.string	"Build cuda_13.0.r13.0/compiler.36424714_0"
        /*0030*/ 	.string	"-arch sm_100 -m 64 "



//--------------------- .note.nv.cuinfo           --------------------------
	.section	.note.nv.cuinfo,"",@"SHT_NOTE"
	.sectionflags	@"SHF_NOTE_NV_CUINFO"
        /*0018*/ 	.short	0x0002
        /*001a*/ 	.short	0x0064
        /*001c*/ 	.short	0x0082
	.zero		2


//--------------------- .nv.info                  --------------------------
	.section	.nv.info,"",@"SHT_CUDA_INFO"
	.align	4


	//----- nvinfo : EIATTR_REGCOUNT
	.align		4
        /*0000*/ 	.byte	0x04, 0x2f
        /*0002*/ 	.short	(.L_44 - .L_43)
	.align		4
.L_43:
        /*0004*/ 	.word	index@(_ZN3cub18CUB_300001_SM_10006detail11EmptyKernelIvEEvv)
        /*0008*/ 	.word	0x00000004


	//----- nvinfo : EIATTR_FRAME_SIZE
	.align		4
.L_44:
        /*000c*/ 	.byte	0x04, 0x11
        /*000e*/ 	.short	(.L_46 - .L_45)
	.align		4
.L_45:
        /*0010*/ 	.word	index@(_ZN3cub18CUB_300001_SM_10006detail11EmptyKernelIvEEvv)
        /*0014*/ 	.word	0x00000000


	//----- nvinfo : EIATTR_MIN_STACK_SIZE
	.align		4
.L_46:
        /*0018*/ 	.byte	0x04, 0x12
        /*001a*/ 	.short	(.L_48 - .L_47)
	.align		4
.L_47:
        /*001c*/ 	.word	index@(_ZN3cub18CUB_300001_SM_10006detail11EmptyKernelIvEEvv)
        /*0020*/ 	.word	0x00000000
.L_48:


//--------------------- .nv.compat                --------------------------
	.section	.nv.compat,"",@"SHT_CUDA_COMPAT_INFO"
	.align	4
        /*0000*/ 	.byte	0x02, 0x09, 0x00, 0x00, 0x02, 0x02, 0x01, 0x00, 0x02, 0x05, 0x05, 0x00, 0x03, 0x07, 0x01, 0x01
        /*0010*/ 	.byte	0x02, 0x03, 0x00, 0x00, 0x02, 0x06, 0x01, 0x00, 0x04, 0x0b, 0x08, 0x00, 0x09, 0x00, 0x00, 0x00
        /*0020*/ 	.byte	0x00, 0x00, 0x00, 0x00


//--------------------- .nv.info._ZN3cub18CUB_300001_SM_10006detail11EmptyKernelIvEEvv --------------------------
	.section	.nv.info._ZN3cub18CUB_300001_SM_10006detail11EmptyKernelIvEEvv,"",@"SHT_CUDA_INFO"
	.sectionflags	@""
	.align	4


	//----- nvinfo : EIATTR_CUDA_API_VERSION
	.align		4
        /*0000*/ 	.byte	0x04, 0x37
        /*0002*/ 	.short	(.L_50 - .L_49)
.L_49:
        /*0004*/ 	.word	0x00000082


	//----- nvinfo : EIATTR_SPARSE_MMA_MASK
	.align		4
.L_50:
        /*0008*/ 	.byte	0x03, 0x50
        /*000a*/ 	.short	0x0000


	//----- nvinfo : EIATTR_MAXREG_COUNT
	.align		4
        /*000c*/ 	.byte	0x03, 0x1b
        /*000e*/ 	.short	0x00ff


	//----- nvinfo : EIATTR_MERCURY_ISA_VERSION
	.align		4
        /*0010*/ 	.byte	0x03, 0x5f
        /*0012*/ 	.short	0x0101


	//----- nvinfo : EIATTR_VRC_CTA_INIT_COUNT
	.align		4
        /*0014*/ 	.byte	0x02, 0x4a
	.zero		1
	.zero		1


	//----- nvinfo : EIATTR_EXIT_INSTR_OFFSETS
	.align		4
        /*0018*/ 	.byte	0x04, 0x1c
        /*001a*/ 	.short	(.L_52 - .L_51)


	//   ....[0]....
.L_51:
        /*001c*/ 	.word	0x00000010


	//----- nvinfo : EIATTR_SW_WAR
	.align		4
.L_52:
        /*0020*/ 	.byte	0x04, 0x36
        /*0022*/ 	.short	(.L_54 - .L_53)
.L_53:
        /*0024*/ 	.word	0x00000008
.L_54:


//--------------------- .nv.callgraph             --------------------------
	.section	.nv.callgraph,"",@"SHT_CUDA_CALLGRAPH"
	.align	4
	.sectionentsize	8
	.align		4
        /*0000*/ 	.word	0x00000000
	.align		4
        /*0004*/ 	.word	0xffffffff
	.align		4
        /*0008*/ 	.word	0x00000000
	.align		4
        /*000c*/ 	.word	0xfffffffe
	.align		4
        /*0010*/ 	.word	0x00000000
	.align		4
        /*0014*/ 	.word	0xfffffffd
	.align		4
        /*0018*/ 	.word	0x00000000
	.align		4
        /*001c*/ 	.word	0xfffffffc


//--------------------- .nv.constant4             --------------------------
	.section	.nv.constant4,"a",@progbits
	.align	8
	.align		8
.nv.constant4:
        /*0000*/ 	.dword	_ZN30_INTERNAL_002c9c17_4_k_cu_main4cuda3std3__45__cpo5beginE
	.align		8
        /*0008*/ 	.dword	_ZN30_INTERNAL_002c9c17_4_k_cu_main4cuda3std3__45__cpo3endE
	.align		8
        /*0010*/ 	.dword	_ZN30_INTERNAL_002c9c17_4_k_cu_main4cuda3std3__45__cpo6cbeginE
	.align		8
        /*0018*/ 	.dword	_ZN30_INTERNAL_002c9c17_4_k_cu_main4cuda3std3__45__cpo4cendE
	.align		8
        /*0020*/ 	.dword	_ZN30_INTERNAL_002c9c17_4_k_cu_main4cuda3std3__45__cpo6rbeginE
	.align		8
        /*0028*/ 	.dword	_ZN30_INTERNAL_002c9c17_4_k_cu_main4cuda3std3__45__cpo4rendE
	.align		8
        /*0030*/ 	.dword	_ZN30_INTERNAL_002c9c17_4_k_cu_main4cuda3std3__45__cpo7crbeginE
	.align		8
        /*0038*/ 	.dword	_ZN30_INTERNAL_002c9c17_4_k_cu_main4cuda3std3__45__cpo5crendE
	.align		8
        /*0040*/ 	.dword	_ZN30_INTERNAL_002c9c17_4_k_cu_main4cuda3std3__432_GLOBAL__N__002c9c17_4_k_cu_main6ignoreE
	.align		8
        /*0048*/ 	.dword	_ZN30_INTERNAL_002c9c17_4_k_cu_main4cuda3std3__419piecewise_constructE
	.align		8
        /*0050*/ 	.dword	_ZN30_INTERNAL_002c9c17_4_k_cu_main4cuda3std3__48in_placeE
	.align		8
        /*0058*/ 	.dword	_ZN30_INTERNAL_002c9c17_4_k_cu_main4cuda3std3__420unreachable_sentinelE
	.align		8
        /*0060*/ 	.dword	_ZN30_INTERNAL_002c9c17_4_k_cu_main4cuda3std3__47nulloptE
	.align		8
        /*0068*/ 	.dword	_ZN30_INTERNAL_002c9c17_4_k_cu_main4cuda3std3__48unexpectE
	.align		8
        /*0070*/ 	.dword	_ZN30_INTERNAL_002c9c17_4_k_cu_main4cuda3std6ranges3__45__cpo4swapE
	.align		8
        /*0078*/ 	.dword	_ZN30_INTERNAL_002c9c17_4_k_cu_main4cuda3std6ranges3__45__cpo9iter_moveE
	.align		8
        /*0080*/ 	.dword	_ZN30_INTERNAL_002c9c17_4_k_cu_main4cuda3std6ranges3__45__cpo5beginE
	.align		8
        /*0088*/ 	.dword	_ZN30_INTERNAL_002c9c17_4_k_cu_main4cuda3std6ranges3__45__cpo3endE
	.align		8
        /*0090*/ 	.dword	_ZN30_INTERNAL_002c9c17_4_k_cu_main4cuda3std6ranges3__45__cpo6cbeginE
	.align		8
        /*0098*/ 	.dword	_ZN30_INTERNAL_002c9c17_4_k_cu_main4cuda3std6ranges3__45__cpo4cendE
	.align		8
        /*00a0*/ 	.dword	_ZN30_INTERNAL_002c9c17_4_k_cu_main4cuda3std6ranges3__45__cpo7advanceE
	.align		8
        /*00a8*/ 	.dword	_ZN30_INTERNAL_002c9c17_4_k_cu_main4cuda3std6ranges3__45__cpo9iter_swapE
	.align		8
        /*00b0*/ 	.dword	_ZN30_INTERNAL_002c9c17_4_k_cu_main4cuda3std6ranges3__45__cpo4nextE
	.align		8
        /*00b8*/ 	.dword	_ZN30_INTERNAL_002c9c17_4_k_cu_main4cuda3std6ranges3__45__cpo4prevE
	.align		8
        /*00c0*/ 	.dword	_ZN30_INTERNAL_002c9c17_4_k_cu_main4cuda3std6ranges3__45__cpo4dataE
	.align		8
        /*00c8*/ 	.dword	_ZN30_INTERNAL_002c9c17_4_k_cu_main4cuda3std6ranges3__45__cpo5cdataE
	.align		8
        /*00d0*/ 	.dword	_ZN30_INTERNAL_002c9c17_4_k_cu_main4cuda3std6ranges3__45__cpo4sizeE
	.align		8
        /*00d8*/ 	.dword	_ZN30_INTERNAL_002c9c17_4_k_cu_main4cuda3std6ranges3__45__cpo5ssizeE
	.align		8
        /*00e0*/ 	.dword	_ZN30_INTERNAL_002c9c17_4_k_cu_main4cuda3std6ranges3__45__cpo8distanceE
	.align		8
        /*00e8*/ 	.dword	_ZN30_INTERNAL_002c9c17_4_k_cu_main6thrust24THRUST_300001_SM_1000_NS8cuda_cub3parE
	.align		8
        /*00f0*/ 	.dword	_ZN30_INTERNAL_002c9c17_4_k_cu_main6thrust24THRUST_300001_SM_1000_NS8cuda_cub10par_nosyncE
	.align		8
        /*00f8*/ 	.dword	_ZN30_INTERNAL_002c9c17_4_k_cu_main6thrust24THRUST_300001_SM_1000_NS6system6detail10sequential3seqE
	.align		8
        /*0100*/ 	.dword	_ZN30_INTERNAL_002c9c17_4_k_cu_main6thrust24THRUST_300001_SM_1000_NS12placeholders2_1E
	.align		8
        /*0108*/ 	.dword	_ZN30_INTERNAL_002c9c17_4_k_cu_main6thrust24THRUST_300001_SM_1000_NS12placeholders2_2E
	.align		8
        /*0110*/ 	.dword	_ZN30_INTERNAL_002c9c17_4_k_cu_main6thrust24THRUST_300001_SM_1000_NS12placeholders2_3E
	.align		8
        /*0118*/ 	.dword	_ZN30_INTERNAL_002c9c17_4_k_cu_main6thrust24THRUST_300001_SM_1000_NS12placeholders2_4E
	.align		8
        /*0120*/ 	.dword	_ZN30_INTERNAL_002c9c17_4_k_cu_main6thrust24THRUST_300001_SM_1000_NS12placeholders2_5E
	.align		8
        /*0128*/ 	.dword	_ZN30_INTERNAL_002c9c17_4_k_cu_main6thrust24THRUST_300001_SM_1000_NS12placeholders2_6E
	.align		8
        /*0130*/ 	.dword	_ZN30_INTERNAL_002c9c17_4_k_cu_main6thrust24THRUST_300001_SM_1000_NS12placeholders2_7E
	.align		8
        /*0138*/ 	.dword	_ZN30_INTERNAL_002c9c17_4_k_cu_main6thrust24THRUST_300001_SM_1000_NS12placeholders2_8E
	.align		8
        /*0140*/ 	.dword	_ZN30_INTERNAL_002c9c17_4_k_cu_main6thrust24THRUST_300001_SM_1000_NS12placeholders2_9E
	.align		8
        /*0148*/ 	.dword	_ZN30_INTERNAL_002c9c17_4_k_cu_main6thrust24THRUST_300001_SM_1000_NS12placeholders3_10E
	.align		8
        /*0150*/ 	.dword	_ZN30_INTERNAL_002c9c17_4_k_cu_main6thrust24THRUST_300001_SM_1000_NS3seqE


//--------------------- .text._ZN3cub18CUB_300001_SM_10006detail11EmptyKernelIvEEvv --------------------------
	.section	.text._ZN3cub18CUB_300001_SM_10006detail11EmptyKernelIvEEvv,"ax",@progbits
	.align	128
        .global         _ZN3cub18CUB_300001_SM_10006detail11EmptyKernelIvEEvv
        .type           _ZN3cub18CUB_300001_SM_10006detail11EmptyKernelIvEEvv,@function
        .size           _ZN3cub18CUB_300001_SM_10006detail11EmptyKernelIvEEvv,(.L_x_1 - _ZN3cub18CUB_300001_SM_10006detail11EmptyKernelIvEEvv)
        .other          _ZN3cub18CUB_300001_SM_10006detail11EmptyKernelIvEEvv,@"STO_CUDA_ENTRY STV_DEFAULT"
_ZN3cub18CUB_300001_SM_10006detail11EmptyKernelIvEEvv:
.text._ZN3cub18CUB_300001_SM_10006detail11EmptyKernelIvEEvv:
[----:B------:R-:W-:Y:S01]  /*0000*/  LDC R1, c[0x0][0x37c] ;  /* 0x0000df00ff017b82 */ /* 0x000fe20000000800 */
[----:B------:R-:W-:Y:S05]  /*0010*/  EXIT ;  /* 0x000000000000794d */ /* 0x000fea0003800000 */
.L_x_0:
[----:B------:R-:W-:-:S00]  /*0020*/  BRA `(.L_x_0) ;  /* 0xfffffffc00fc7947 */ /* 0x000fc0000383ffff */
[----:B------:R-:W-:-:S00]  /*0030*/  NOP ;  /* 0x0000000000007918 */ /* 0x000fc00000000000 */
        /* <DEDUP_REMOVED lines=12> */
.L_x_1:


//--------------------- .nv.shared.reserved.0     --------------------------
	.section	.nv.shared.reserved.0,"aw",@nobits
	.weak		__nv_reservedSMEM_offset_0_alias
	.size		__nv_reservedSMEM_offset_0_alias, 0, 64
	.other		__nv_reservedSMEM_offset_0_alias,@"STO_CUDA_RESERVED_SHARED STV_DEFAULT"
__nv_reservedSMEM_offset_0_alias:
	.zero		0
	.zero		64


//--------------------- .nv.global                --------------------------
	.section	.nv.global,"aw",@nobits
.nv.global:
	.type		_ZN30_INTERNAL_002c9c17_4_k_cu_main6thrust24THRUST_300001_SM_1000_NS3seqE,@object
	.size		_ZN30_INTERNAL_002c9c17_4_k_cu_main6thrust24THRUST_300001_SM_1000_NS3seqE,(_ZN30_INTERNAL_002c9c17_4_k_cu_main4cuda3std3__48in_placeE - _ZN30_INTERNAL_002c9c17_4_k_cu_main6thrust24THRUST_300001_SM_1000_NS3seqE)
_ZN30_INTERNAL_002c9c17_4_k_cu_main6thrust24THRUST_300001_SM_1000_NS3seqE:
	.zero		1
	.type		_ZN30_INTERNAL_002c9c17_4_k_cu_main4cuda3std3__48in_placeE,@object
	.size		_ZN30_INTERNAL_002c9c17_4_k_cu_main4cuda3std3__48in_placeE,(_ZN30_INTERNAL_002c9c17_4_k_cu_main4cuda3std6ranges3__45__cpo4sizeE - _ZN30_INTERNAL_002c9c17_4_k_cu_main4cuda3std3__48in_placeE)
_ZN30_INTERNAL_002c9c17_4_k_cu_main4cuda3std3__48in_placeE:
	.zero		1
	.type		_ZN30_INTERNAL_002c9c17_4_k_cu_main4cuda3std6ranges3__45__cpo4sizeE,@object
	.size		_ZN30_INTERNAL_002c9c17_4_k_cu_main4cuda3std6ranges3__45__cpo4sizeE,(_ZN30_INTERNAL_002c9c17_4_k_cu_main6thrust24THRUST_300001_SM_1000_NS12placeholders2_3E - _ZN30_INTERNAL_002c9c17_4_k_cu_main4cuda3std6ranges3__45__cpo4sizeE)
_ZN30_INTERNAL_002c9c17_4_k_cu_main4cuda3std6ranges3__45__cpo4sizeE:
	.zero		1
	.type		_ZN30_INTERNAL_002c9c17_4_k_cu_main6thrust24THRUST_300001_SM_1000_NS12placeholders2_3E,@object
	.size		_ZN30_INTERNAL_002c9c17_4_k_cu_main6thrust24THRUST_300001_SM_1000_NS12placeholders2_3E,(_ZN30_INTERNAL_002c9c17_4_k_cu_main4cuda3std3__45__cpo6cbeginE - _ZN30_INTERNAL_002c9c17_4_k_cu_main6thrust24THRUST_300001_SM_1000_NS12placeholders2_3E)
_ZN30_INTERNAL_002c9c17_4_k_cu_main6thrust24THRUST_300001_SM_1000_NS12placeholders2_3E:
	.zero		1
	.type		_ZN30_INTERNAL_002c9c17_4_k_cu_main4cuda3std3__45__cpo6cbeginE,@object
	.size		_ZN30_INTERNAL_002c9c17_4_k_cu_main4cuda3std3__45__cpo6cbeginE,(_ZN30_INTERNAL_002c9c17_4_k_cu_main4cuda3std6ranges3__45__cpo6cbeginE - _ZN30_INTERNAL_002c9c17_4_k_cu_main4cuda3std3__45__cpo6cbeginE)
_ZN30_INTERNAL_002c9c17_4_k_cu_main4cuda3std3__45__cpo6cbeginE:
	.zero		1
	.type		_ZN30_INTERNAL_002c9c17_4_k_cu_main4cuda3std6ranges3__45__cpo6cbeginE,@object
	.size		_ZN30_INTERNAL_002c9c17_4_k_cu_main4cuda3std6ranges3__45__cpo6cbeginE,(_ZN30_INTERNAL_002c9c17_4_k_cu_main6thrust24THRUST_300001_SM_1000_NS12placeholders2_7E - _ZN30_INTERNAL_002c9c17_4_k_cu_main4cuda3std6ranges3__45__cpo6cbeginE)
_ZN30_INTERNAL_002c9c17_4_k_cu_main4cuda3std6ranges3__45__cpo6cbeginE:
	.zero		1
	.type		_ZN30_INTERNAL_002c9c17_4_k_cu_main6thrust24THRUST_300001_SM_1000_NS12placeholders2_7E,@object
	.size		_ZN30_INTERNAL_002c9c17_4_k_cu_main6thrust24THRUST_300001_SM_1000_NS12placeholders2_7E,(_ZN30_INTERNAL_002c9c17_4_k_cu_main4cuda3std3__45__cpo7crbeginE - _ZN30_INTERNAL_002c9c17_4_k_cu_main6thrust24THRUST_300001_SM_1000_NS12placeholders2_7E)
_ZN30_INTERNAL_002c9c17_4_k_cu_main6thrust24THRUST_300001_SM_1000_NS12placeholders2_7E:
	.zero		1
	.type		_ZN30_INTERNAL_002c9c17_4_k_cu_main4cuda3std3__45__cpo7crbeginE,@object
	.size		_ZN30_INTERNAL_002c9c17_4_k_cu_main4cuda3std3__45__cpo7crbeginE,(_ZN30_INTERNAL_002c9c17_4_k_cu_main4cuda3std6ranges3__45__cpo4nextE - _ZN30_INTERNAL_002c9c17_4_k_cu_main4cuda3std3__45__cpo7crbeginE)
_ZN30_INTERNAL_002c9c17_4_k_cu_main4cuda3std3__45__cpo7crbeginE:
	.zero		1
	.type		_ZN30_INTERNAL_002c9c17_4_k_cu_main4cuda3std6ranges3__45__cpo4nextE,@object
	.size		_ZN30_INTERNAL_002c9c17_4_k_cu_main4cuda3std6ranges3__45__cpo4nextE,(_ZN30_INTERNAL_002c9c17_4_k_cu_main4cuda3std6ranges3__45__cpo4swapE - _ZN30_INTERNAL_002c9c17_4_k_cu_main4cuda3std6ranges3__45__cpo4nextE)
_ZN30_INTERNAL_002c9c17_4_k_cu_main4cuda3std6ranges3__45__cpo4nextE:
	.zero		1
	.type		_ZN30_INTERNAL_002c9c17_4_k_cu_main4cuda3std6ranges3__45__cpo4swapE,@object
	.size		_ZN30_INTERNAL_002c9c17_4_k_cu_main4cuda3std6ranges3__45__cpo4swapE,(_ZN30_INTERNAL_002c9c17_4_k_cu_main6thrust24THRUST_300001_SM_1000_NS8cuda_cub10par_nosyncE - _ZN30_INTERNAL_002c9c17_4_k_cu_main4cuda3std6ranges3__45__cpo4swapE)
_ZN30_INTERNAL_002c9c17_4_k_cu_main4cuda3std6ranges3__45__cpo4swapE:
	.zero		1
	.type		_ZN30_INTERNAL_002c9c17_4_k_cu_main6thrust24THRUST_300001_SM_1000_NS8cuda_cub10par_nosyncE,@object
	.size		_ZN30_INTERNAL_002c9c17_4_k_cu_main6thrust24THRUST_300001_SM_1000_NS8cuda_cub10par_nosyncE,(_ZN30_INTERNAL_002c9c17_4_k_cu_main6thrust24THRUST_300001_SM_1000_NS12placeholders2_9E - _ZN30_INTERNAL_002c9c17_4_k_cu_main6thrust24THRUST_300001_SM_1000_NS8cuda_cub10par_nosyncE)
_ZN30_INTERNAL_002c9c17_4_k_cu_main6thrust24THRUST_300001_SM_1000_NS8cuda_cub10par_nosyncE:
	.zero		1
	.type		_ZN30_INTERNAL_002c9c17_4_k_cu_main6thrust24THRUST_300001_SM_1000_NS12placeholders2_9E,@object
	.size		_ZN30_INTERNAL_002c9c17_4_k_cu_main6thrust24THRUST_300001_SM_1000_NS12placeholders2_9E,(_ZN30_INTERNAL_002c9c17_4_k_cu_main4cuda3std3__432_GLOBAL__N__002c9c17_4_k_cu_main6ignoreE - _ZN30_INTERNAL_002c9c17_4_k_cu_main6thrust24THRUST_300001_SM_1000_NS12placeholders2_9E)
_ZN30_INTERNAL_002c9c17_4_k_cu_main6thrust24THRUST_300001_SM_1000_NS12placeholders2_9E:
	.zero		1
	.type		_ZN30_INTERNAL_002c9c17_4_k_cu_main4cuda3std3__432_GLOBAL__N__002c9c17_4_k_cu_main6ignoreE,@object
	.size		_ZN30_INTERNAL_002c9c17_4_k_cu_main4cuda3std3__432_GLOBAL__N__002c9c17_4_k_cu_main6ignoreE,(_ZN30_INTERNAL_002c9c17_4_k_cu_main4cuda3std6ranges3__45__cpo4dataE - _ZN30_INTERNAL_002c9c17_4_k_cu_main4cuda3std3__432_GLOBAL__N__002c9c17_4_k_cu_main6ignoreE)
_ZN30_INTERNAL_002c9c17_4_k_cu_main4cuda3std3__432_GLOBAL__N__002c9c17_4_k_cu_main6ignoreE:
	.zero		1
	.type		_ZN30_INTERNAL_002c9c17_4_k_cu_main4cuda3std6ranges3__45__cpo4dataE,@object
	.size		_ZN30_INTERNAL_002c9c17_4_k_cu_main4cuda3std6ranges3__45__cpo4dataE,(_ZN30_INTERNAL_002c9c17_4_k_cu_main6thrust24THRUST_300001_SM_1000_NS12placeholders2_1E - _ZN30_INTERNAL_002c9c17_4_k_cu_main4cuda3std6ranges3__45__cpo4dataE)
_ZN30_INTERNAL_002c9c17_4_k_cu_main4cuda3std6ranges3__45__cpo4dataE:
	.zero		1
	.type		_ZN30_INTERNAL_002c9c17_4_k_cu_main6thrust24THRUST_300001_SM_1000_NS12placeholders2_1E,@object
	.size		_ZN30_INTERNAL_002c9c17_4_k_cu_main6thrust24THRUST_300001_SM_1000_NS12placeholders2_1E,(_ZN30_INTERNAL_002c9c17_4_k_cu_main4cuda3std3__45__cpo5beginE - _ZN30_INTERNAL_002c9c17_4_k_cu_main6thrust24THRUST_300001_SM_1000_NS12placeholders2_1E)
_ZN30_INTERNAL_002c9c17_4_k_cu_main6thrust24THRUST_300001_SM_1000_NS12placeholders2_1E:
	.zero		1
	.type		_ZN30_INTERNAL_002c9c17_4_k_cu_main4cuda3std3__45__cpo5beginE,@object
	.size		_ZN30_INTERNAL_002c9c17_4_k_cu_main4cuda3std3__45__cpo5beginE,(_ZN30_INTERNAL_002c9c17_4_k_cu_main4cuda3std6ranges3__45__cpo5beginE - _ZN30_INTERNAL_002c9c17_4_k_cu_main4cuda3std3__45__cpo5beginE)
_ZN30_INTERNAL_002c9c17_4_k_cu_main4cuda3std3__45__cpo5beginE:
	.zero		1
	.type		_ZN30_INTERNAL_002c9c17_4_k_cu_main4cuda3std6ranges3__45__cpo5beginE,@object
	.size		_ZN30_INTERNAL_002c9c17_4_k_cu_main4cuda3std6ranges3__45__cpo5beginE,(_ZN30_INTERNAL_002c9c17_4_k_cu_main6thrust24THRUST_300001_SM_1000_NS12placeholders2_5E - _ZN30_INTERNAL_002c9c17_4_k_cu_main4cuda3std6ranges3__45__cpo5beginE)
_ZN30_INTERNAL_002c9c17_4_k_cu_main4cuda3std6ranges3__45__cpo5beginE:
	.zero		1
	.type		_ZN30_INTERNAL_002c9c17_4_k_cu_main6thrust24THRUST_300001_SM_1000_NS12placeholders2_5E,@object
	.size		_ZN30_INTERNAL_002c9c17_4_k_cu_main6thrust24THRUST_300001_SM_1000_NS12placeholders2_5E,(_ZN30_INTERNAL_002c9c17_4_k_cu_main4cuda3std3__45__cpo6rbeginE - _ZN30_INTERNAL_002c9c17_4_k_cu_main6thrust24THRUST_300001_SM_1000_NS12placeholders2_5E)
_ZN30_INTERNAL_002c9c17_4_k_cu_main6thrust24THRUST_300001_SM_1000_NS12placeholders2_5E:
	.zero		1
	.type		_ZN30_INTERNAL_002c9c17_4_k_cu_main4cuda3std3__45__cpo6rbeginE,@object
	.size		_ZN30_INTERNAL_002c9c17_4_k_cu_main4cuda3std3__45__cpo6rbeginE,(_ZN30_INTERNAL_002c9c17_4_k_cu_main4cuda3std6ranges3__45__cpo7advanceE - _ZN30_INTERNAL_002c9c17_4_k_cu_main4cuda3std3__45__cpo6rbeginE)
_ZN30_INTERNAL_002c9c17_4_k_cu_main4cuda3std3__45__cpo6rbeginE:
	.zero		1
	.type		_ZN30_INTERNAL_002c9c17_4_k_cu_main4cuda3std6ranges3__45__cpo7advanceE,@object
	.size		_ZN30_INTERNAL_002c9c17_4_k_cu_main4cuda3std6ranges3__45__cpo7advanceE,(_ZN30_INTERNAL_002c9c17_4_k_cu_main4cuda3std3__47nulloptE - _ZN30_INTERNAL_002c9c17_4_k_cu_main4cuda3std6ranges3__45__cpo7advanceE)
_ZN30_INTERNAL_002c9c17_4_k_cu_main4cuda3std6ranges3__45__cpo7advanceE:
	.zero		1
	.type		_ZN30_INTERNAL_002c9c17_4_k_cu_main4cuda3std3__47nulloptE,@object
	.size		_ZN30_INTERNAL_002c9c17_4_k_cu_main4cuda3std3__47nulloptE,(_ZN30_INTERNAL_002c9c17_4_k_cu_main4cuda3std6ranges3__45__cpo8distanceE - _ZN30_INTERNAL_002c9c17_4_k_cu_main4cuda3std3__47nulloptE)
_ZN30_INTERNAL_002c9c17_4_k_cu_main4cuda3std3__47nulloptE:
	.zero		1
	.type		_ZN30_INTERNAL_002c9c17_4_k_cu_main4cuda3std6ranges3__45__cpo8distanceE,@object
	.size		_ZN30_INTERNAL_002c9c17_4_k_cu_main4cuda3std6ranges3__45__cpo8distanceE,(_ZN30_INTERNAL_002c9c17_4_k_cu_main6thrust24THRUST_300001_SM_1000_NS12placeholders3_10E - _ZN30_INTERNAL_002c9c17_4_k_cu_main4cuda3std6ranges3__45__cpo8distanceE)
_ZN30_INTERNAL_002c9c17_4_k_cu_main4cuda3std6ranges3__45__cpo8distanceE:
	.zero		1
	.type		_ZN30_INTERNAL_002c9c17_4_k_cu_main6thrust24THRUST_300001_SM_1000_NS12placeholders3_10E,@object
	.size		_ZN30_INTERNAL_002c9c17_4_k_cu_main6thrust24THRUST_300001_SM_1000_NS12placeholders3_10E,(_ZN30_INTERNAL_002c9c17_4_k_cu_main4cuda3std3__419piecewise_constructE - _ZN30_INTERNAL_002c9c17_4_k_cu_main6thrust24THRUST_300001_SM_1000_NS12placeholders3_10E)
_ZN30_INTERNAL_002c9c17_4_k_cu_main6thrust24THRUST_300001_SM_1000_NS12placeholders3_10E:
	.zero		1
	.type		_ZN30_INTERNAL_002c9c17_4_k_cu_main4cuda3std3__419piecewise_constructE,@object
	.size		_ZN30_INTERNAL_002c9c17_4_k_cu_main4cuda3std3__419piecewise_constructE,(_ZN30_INTERNAL_002c9c17_4_k_cu_main4cuda3std6ranges3__45__cpo5cdataE - _ZN30_INTERNAL_002c9c17_4_k_cu_main4cuda3std3__419piecewise_constructE)
_ZN30_INTERNAL_002c9c17_4_k_cu_main4cuda3std3__419piecewise_constructE:
	.zero		1
	.type		_ZN30_INTERNAL_002c9c17_4_k_cu_main4cuda3std6ranges3__45__cpo5cdataE,@object
	.size		_ZN30_INTERNAL_002c9c17_4_k_cu_main4cuda3std6ranges3__45__cpo5cdataE,(_ZN30_INTERNAL_002c9c17_4_k_cu_main6thrust24THRUST_300001_SM_1000_NS12placeholders2_2E - _ZN30_INTERNAL_002c9c17_4_k_cu_main4cuda3std6ranges3__45__cpo5cdataE)
_ZN30_INTERNAL_002c9c17_4_k_cu_main4cuda3std6ranges3__45__cpo5cdataE:
	.zero		1
	.type		_ZN30_INTERNAL_002c9c17_4_k_cu_main6thrust24THRUST_300001_SM_1000_NS12placeholders2_2E,@object
	.size		_ZN30_INTERNAL_002c9c17_4_k_cu_main6thrust24THRUST_300001_SM_1000_NS12placeholders2_2E,(_ZN30_INTERNAL_002c9c17_4_k_cu_main4cuda3std3__45__cpo3endE - _ZN30_INTERNAL_002c9c17_4_k_cu_main6thrust24THRUST_300001_SM_1000_NS12placeholders2_2E)
_ZN30_INTERNAL_002c9c17_4_k_cu_main6thrust24THRUST_300001_SM_1000_NS12placeholders2_2E:
	.zero		1
	.type		_ZN30_INTERNAL_002c9c17_4_k_cu_main4cuda3std3__45__cpo3endE,@object
	.size		_ZN30_INTERNAL_002c9c17_4_k_cu_main4cuda3std3__45__cpo3endE,(_ZN30_INTERNAL_002c9c17_4_k_cu_main4cuda3std6ranges3__45__cpo3endE - _ZN30_INTERNAL_002c9c17_4_k_cu_main4cuda3std3__45__cpo3endE)
_ZN30_INTERNAL_002c9c17_4_k_cu_main4cuda3std3__45__cpo3endE:
	.zero		1
	.type		_ZN30_INTERNAL_002c9c17_4_k_cu_main4cuda3std6ranges3__45__cpo3endE,@object
	.size		_ZN30_INTERNAL_002c9c17_4_k_cu_main4cuda3std6ranges3__45__cpo3endE,(_ZN30_INTERNAL_002c9c17_4_k_cu_main6thrust24THRUST_300001_SM_1000_NS12placeholders2_6E - _ZN30_INTERNAL_002c9c17_4_k_cu_main4cuda3std6ranges3__45__cpo3endE)
_ZN30_INTERNAL_002c9c17_4_k_cu_main4cuda3std6ranges3__45__cpo3endE:
	.zero		1
	.type		_ZN30_INTERNAL_002c9c17_4_k_cu_main6thrust24THRUST_300001_SM_1000_NS12placeholders2_6E,@object
	.size		_ZN30_INTERNAL_002c9c17_4_k_cu_main6thrust24THRUST_300001_SM_1000_NS12placeholders2_6E,(_ZN30_INTERNAL_002c9c17_4_k_cu_main4cuda3std3__45__cpo4rendE - _ZN30_INTERNAL_002c9c17_4_k_cu_main6thrust24THRUST_300001_SM_1000_NS12placeholders2_6E)
_ZN30_INTERNAL_002c9c17_4_k_cu_main6thrust24THRUST_300001_SM_1000_NS12placeholders2_6E:
	.zero		1
	.type		_ZN30_INTERNAL_002c9c17_4_k_cu_main4cuda3std3__45__cpo4rendE,@object
	.size		_ZN30_INTERNAL_002c9c17_4_k_cu_main4cuda3std3__45__cpo4rendE,(_ZN30_INTERNAL_002c9c17_4_k_cu_main4cuda3std6ranges3__45__cpo9iter_swapE - _ZN30_INTERNAL_002c9c17_4_k_cu_main4cuda3std3__45__cpo4rendE)
_ZN30_INTERNAL_002c9c17_4_k_cu_main4cuda3std3__45__cpo4rendE:
	.zero		1
	.type		_ZN30_INTERNAL_002c9c17_4_k_cu_main4cuda3std6ranges3__45__cpo9iter_swapE,@object
	.size		_ZN30_INTERNAL_002c9c17_4_k_cu_main4cuda3std6ranges3__45__cpo9iter_swapE,(_ZN30_INTERNAL_002c9c17_4_k_cu_main4cuda3std3__48unexpectE - _ZN30_INTERNAL_002c9c17_4_k_cu_main4cuda3std6ranges3__45__cpo9iter_swapE)
_ZN30_INTERNAL_002c9c17_4_k_cu_main4cuda3std6ranges3__45__cpo9iter_swapE:
	.zero		1
	.type		_ZN30_INTERNAL_002c9c17_4_k_cu_main4cuda3std3__48unexpectE,@object
	.size		_ZN30_INTERNAL_002c9c17_4_k_cu_main4cuda3std3__48unexpectE,(_ZN30_INTERNAL_002c9c17_4_k_cu_main6thrust24THRUST_300001_SM_1000_NS8cuda_cub3parE - _ZN30_INTERNAL_002c9c17_4_k_cu_main4cuda3std3__48unexpectE)
_ZN30_INTERNAL_002c9c17_4_k_cu_main4cuda3std3__48unexpectE:
	.zero		1
	.type		_ZN30_INTERNAL_002c9c17_4_k_cu_main6thrust24THRUST_300001_SM_1000_NS8cuda_cub3parE,@object
	.size		_ZN30_INTERNAL_002c9c17_4_k_cu_main6thrust24THRUST_300001_SM_1000_NS8cuda_cub3parE,(_ZN30_INTERNAL_002c9c17_4_k_cu_main6thrust24THRUST_300001_SM_1000_NS12placeholders2_4E - _ZN30_INTERNAL_002c9c17_4_k_cu_main6thrust24THRUST_300001_SM_1000_NS8cuda_cub3parE)
_ZN30_INTERNAL_002c9c17_4_k_cu_main6thrust24THRUST_300001_SM_1000_NS8cuda_cub3parE:
	.zero		1
	.type		_ZN30_INTERNAL_002c9c17_4_k_cu_main6thrust24THRUST_300001_SM_1000_NS12placeholders2_4E,@object
	.size		_ZN30_INTERNAL_002c9c17_4_k_cu_main6thrust24THRUST_300001_SM_1000_NS12placeholders2_4E,(_ZN30_INTERNAL_002c9c17_4_k_cu_main4cuda3std3__45__cpo4cendE - _ZN30_INTERNAL_002c9c17_4_k_cu_main6thrust24THRUST_300001_SM_1000_NS12placeholders2_4E)
_ZN30_INTERNAL_002c9c17_4_k_cu_main6thrust24THRUST_300001_SM_1000_NS12placeholders2_4E:
	.zero		1
	.type		_ZN30_INTERNAL_002c9c17_4_k_cu_main4cuda3std3__45__cpo4cendE,@object
	.size		_ZN30_INTERNAL_002c9c17_4_k_cu_main4cuda3std3__45__cpo4cendE,(_ZN30_INTERNAL_002c9c17_4_k_cu_main4cuda3std6ranges3__45__cpo4cendE - _ZN30_INTERNAL_002c9c17_4_k_cu_main4cuda3std3__45__cpo4cendE)
_ZN30_INTERNAL_002c9c17_4_k_cu_main4cuda3std3__45__cpo4cendE:
	.zero		1
	.type		_ZN30_INTERNAL_002c9c17_4_k_cu_main4cuda3std6ranges3__45__cpo4cendE,@object
	.size		_ZN30_INTERNAL_002c9c17_4_k_cu_main4cuda3std6ranges3__45__cpo4cendE,(_ZN30_INTERNAL_002c9c17_4_k_cu_main4cuda3std3__420unreachable_sentinelE - _ZN30_INTERNAL_002c9c17_4_k_cu_main4cuda3std6ranges3__45__cpo4cendE)
_ZN30_INTERNAL_002c9c17_4_k_cu_main4cuda3std6ranges3__45__cpo4cendE:
	.zero		1
	.type		_ZN30_INTERNAL_002c9c17_4_k_cu_main4cuda3std3__420unreachable_sentinelE,@object
	.size		_ZN30_INTERNAL_002c9c17_4_k_cu_main4cuda3std3__420unreachable_sentinelE,(_ZN30_INTERNAL_002c9c17_4_k_cu_main4cuda3std6ranges3__45__cpo5ssizeE - _ZN30_INTERNAL_002c9c17_4_k_cu_main4cuda3std3__420unreachable_sentinelE)
_ZN30_INTERNAL_002c9c17_4_k_cu_main4cuda3std3__420unreachable_sentinelE:
	.zero		1
	.type		_ZN30_INTERNAL_002c9c17_4_k_cu_main4cuda3std6ranges3__45__cpo5ssizeE,@object
	.size		_ZN30_INTERNAL_002c9c17_4_k_cu_main4cuda3std6ranges3__45__cpo5ssizeE,(_ZN30_INTERNAL_002c9c17_4_k_cu_main6thrust24THRUST_300001_SM_1000_NS12placeholders2_8E - _ZN30_INTERNAL_002c9c17_4_k_cu_main4cuda3std6ranges3__45__cpo5ssizeE)
_ZN30_INTERNAL_002c9c17_4_k_cu_main4cuda3std6ranges3__45__cpo5ssizeE:
	.zero		1
	.type		_ZN30_INTERNAL_002c9c17_4_k_cu_main6thrust24THRUST_300001_SM_1000_NS12placeholders2_8E,@object
	.size		_ZN30_INTERNAL_002c9c17_4_k_cu_main6thrust24THRUST_300001_SM_1000_NS12placeholders2_8E,(_ZN30_INTERNAL_002c9c17_4_k_cu_main4cuda3std3__45__cpo5crendE - _ZN30_INTERNAL_002c9c17_4_k_cu_main6thrust24THRUST_300001_SM_1000_NS12placeholders2_8E)
_ZN30_INTERNAL_002c9c17_4_k_cu_main6thrust24THRUST_300001_SM_1000_NS12placeholders2_8E:
	.zero		1
	.type		_ZN30_INTERNAL_002c9c17_4_k_cu_main4cuda3std3__45__cpo5crendE,@object
	.size		_ZN30_INTERNAL_002c9c17_4_k_cu_main4cuda3std3__45__cpo5crendE,(_ZN30_INTERNAL_002c9c17_4_k_cu_main4cuda3std6ranges3__45__cpo4prevE - _ZN30_INTERNAL_002c9c17_4_k_cu_main4cuda3std3__45__cpo5crendE)
_ZN30_INTERNAL_002c9c17_4_k_cu_main4cuda3std3__45__cpo5crendE:
	.zero		1
	.type		_ZN30_INTERNAL_002c9c17_4_k_cu_main4cuda3std6ranges3__45__cpo4prevE,@object
	.size		_ZN30_INTERNAL_002c9c17_4_k_cu_main4cuda3std6ranges3__45__cpo4prevE,(_ZN30_INTERNAL_002c9c17_4_k_cu_main4cuda3std6ranges3__45__cpo9iter_moveE - _ZN30_INTERNAL_002c9c17_4_k_cu_main4cuda3std6ranges3__45__cpo4prevE)
_ZN30_INTERNAL_002c9c17_4_k_cu_main4cuda3std6ranges3__45__cpo4prevE:
	.zero		1
	.type		_ZN30_INTERNAL_002c9c17_4_k_cu_main4cuda3std6ranges3__45__cpo9iter_moveE,@object
	.size		_ZN30_INTERNAL_002c9c17_4_k_cu_main4cuda3std6ranges3__45__cpo9iter_moveE,(_ZN30_INTERNAL_002c9c17_4_k_cu_main6thrust24THRUST_300001_SM_1000_NS6system6detail10sequential3seqE - _ZN30_INTERNAL_002c9c17_4_k_cu_main4cuda3std6ranges3__45__cpo9iter_moveE)
_ZN30_INTERNAL_002c9c17_4_k_cu_main4cuda3std6ranges3__45__cpo9iter_moveE:
	.zero		1
	.type		_ZN30_INTERNAL_002c9c17_4_k_cu_main6thrust24THRUST_300001_SM_1000_NS6system6detail10sequential3seqE,@object
	.size		_ZN30_INTERNAL_002c9c17_4_k_cu_main6thrust24THRUST_300001_SM_1000_NS6system6detail10sequential3seqE,(.L_31 - _ZN30_INTERNAL_002c9c17_4_k_cu_main6thrust24THRUST_300001_SM_1000_NS6system6detail10sequential3seqE)
_ZN30_INTERNAL_002c9c17_4_k_cu_main6thrust24THRUST_300001_SM_1000_NS6system6detail10sequential3seqE:
	.zero		1
.L_31:


//--------------------- .nv.constant0._ZN3cub18CUB_300001_SM_10006detail11EmptyKernelIvEEvv --------------------------
	.section	.nv.constant0._ZN3cub18CUB_300001_SM_10006detail11EmptyKernelIvEEvv,"a",@progbits
	.sectionflags	@""
	.align	4
.nv.constant0._ZN3cub18CUB_300001_SM_10006detail11EmptyKernelIvEEvv:
	.zero		896


//--------------------- SYMBOLS --------------------------

	.type		.nv.reservedSmem.offset0,@object
	.size		.nv.reservedSmem.offset0,0x4
